//
// Generated by NVIDIA NVVM Compiler
//
// Compiler Build ID: CL-36424714
// Cuda compilation tools, release 13.0, V13.0.88
// Based on NVVM 20.0.0
//

.version 9.0
.target sm_100
.address_size 64

	// .globl	ckernel

.visible .entry ckernel()
{


	ret;

}
	// .globl	_Z10kernelfuncIiEvv
.visible .entry _Z10kernelfuncIiEvv()
{


	ret;

}
	// .globl	_ZN2ns8nskernelEv
.visible .entry _ZN2ns8nskernelEv()
{


	ret;

}


// ===== COMPILED SASS (sm_100) =====

	.target	sm_100

	.elftype	@"ET_EXEC"


//--------------------- .note.nv.tkinfo           --------------------------
	.section	.note.nv.tkinfo,"",@"SHT_NOTE"
	.sectionflags	@"SHF_NOTE_NV_TKINFO"
	.tkinfo
        /*0018*/ 	.word	0x00000002
        /*0030*/ 	.string	""
        /*0030*/ 	.string	"ptxas"
        /*0030*/ 	.string	"Cuda compilation tools, release 13.0, V13.0.88"
        /*0030*/ 	.string	"Build cuda_13.0.r13.0/compiler.36424714_0"
        /*0030*/ 	.string	"-arch sm_100 -m 64 "



//--------------------- .note.nv.cuinfo           --------------------------
	.section	.note.nv.cuinfo,"",@"SHT_NOTE"
	.sectionflags	@"SHF_NOTE_NV_CUINFO"
        /*0018*/ 	.short	0x0002
        /*001a*/ 	.short	0x0064
        /*001c*/ 	.short	0x0082
	.zero		2


//--------------------- .nv.info                  --------------------------
	.section	.nv.info,"",@"SHT_CUDA_INFO"
	.align	4


	//----- nvinfo : EIATTR_REGCOUNT
	.align		4
        /*0000*/ 	.byte	0x04, 0x2f
        /*0002*/ 	.short	(.L_1 - .L_0)
	.align		4
.L_0:
        /*0004*/ 	.word	index@(ckernel)
        /*0008*/ 	.word	0x00000004


	//----- nvinfo : EIATTR_FRAME_SIZE
	.align		4
.L_1:
        /*000c*/ 	.byte	0x04, 0x11
        /*000e*/ 	.short	(.L_3 - .L_2)
	.align		4
.L_2:
        /*0010*/ 	.word	index@(ckernel)
        /*0014*/ 	.word	0x00000000


	//----- nvinfo : EIATTR_REGCOUNT
	.align		4
.L_3:
        /*0018*/ 	.byte	0x04, 0x2f
        /*001a*/ 	.short	(.L_5 - .L_4)
	.align		4
.L_4:
        /*001c*/ 	.word	index@(_Z10kernelfuncIiEvv)
        /*0020*/ 	.word	0x00000004


	//----- nvinfo : EIATTR_FRAME_SIZE
	.align		4
.L_5:
        /*0024*/ 	.byte	0x04, 0x11
        /*0026*/ 	.short	(.L_7 - .L_6)
	.align		4
.L_6:
        /*0028*/ 	.word	index@(_Z10kernelfuncIiEvv)
        /*002c*/ 	.word	0x00000000


	//----- nvinfo : EIATTR_REGCOUNT
	.align		4
.L_7:
        /*0030*/ 	.byte	0x04, 0x2f
        /*0032*/ 	.short	(.L_9 - .L_8)
	.align		4
.L_8:
        /*0034*/ 	.word	index@(_ZN2ns8nskernelEv)
        /*0038*/ 	.word	0x00000004


	//----- nvinfo : EIATTR_FRAME_SIZE
	.align		4
.L_9:
        /*003c*/ 	.byte	0x04, 0x11
        /*003e*/ 	.short	(.L_11 - .L_10)
	.align		4
.L_10:
        /*0040*/ 	.word	index@(_ZN2ns8nskernelEv)
        /*0044*/ 	.word	0x00000000


	//----- nvinfo : EIATTR_MIN_STACK_SIZE
	.align		4
.L_11:
        /*0048*/ 	.byte	0x04, 0x12
        /*004a*/ 	.short	(.L_13 - .L_12)
	.align		4
.L_12:
        /*004c*/ 	.word	index@(_ZN2ns8nskernelEv)
        /*0050*/ 	.word	0x00000000


	//----- nvinfo : EIATTR_MIN_STACK_SIZE
	.align		4
.L_13:
        /*0054*/ 	.byte	0x04, 0x12
        /*0056*/ 	.short	(.L_15 - .L_14)
	.align		4
.L_14:
        /*0058*/ 	.word	index@(_Z10kernelfuncIiEvv)
        /*005c*/ 	.word	0x00000000


	//----- nvinfo : EIATTR_MIN_STACK_SIZE
	.align		4
.L_15:
        /*0060*/ 	.byte	0x04, 0x12
        /*0062*/ 	.short	(.L_17 - .L_16)
	.align		4
.L_16:
        /*0064*/ 	.word	index@(ckernel)
        /*0068*/ 	.word	0x00000000
.L_17:


//--------------------- .nv.compat                --------------------------
	.section	.nv.compat,"",@"SHT_CUDA_COMPAT_INFO"
	.align	4
        /*0000*/ 	.byte	0x02, 0x09, 0x00, 0x00, 0x02, 0x02, 0x01, 0x00, 0x02, 0x05, 0x05, 0x00, 0x03, 0x07, 0x01, 0x01
        /*0010*/ 	.byte	0x02, 0x03, 0x00, 0x00, 0x02, 0x06, 0x01, 0x00, 0x04, 0x0b, 0x08, 0x00, 0x09, 0x00, 0x00, 0x00
        /*0020*/ 	.byte	0x00, 0x00, 0x00, 0x00


//--------------------- .nv.info._ZN2ns8nskernelEv --------------------------
	.section	.nv.info._ZN2ns8nskernelEv,"",@"SHT_CUDA_INFO"
	.sectionflags	@""
	.align	4


	//----- nvinfo : EIATTR_CUDA_API_VERSION
	.align		4
        /*0000*/ 	.byte	0x04, 0x37
        /*0002*/ 	.short	(.L_19 - .L_18)
.L_18:
        /*0004*/ 	.word	0x00000082


	//----- nvinfo : EIATTR_SPARSE_MMA_MASK
	.align		4
.L_19:
        /*0008*/ 	.byte	0x03, 0x50
        /*000a*/ 	.short	0x0000


	//----- nvinfo : EIATTR_MAXREG_COUNT
	.align		4
        /*000c*/ 	.byte	0x03, 0x1b
        /*000e*/ 	.short	0x00ff


	//----- nvinfo : EIATTR_MERCURY_ISA_VERSION
	.align		4
        /*0010*/ 	.byte	0x03, 0x5f
        /*0012*/ 	.short	0x0101


	//----- nvinfo : EIATTR_VRC_CTA_INIT_COUNT
	.align		4
        /*0014*/ 	.byte	0x02, 0x4a
	.zero		1
	.zero		1


	//----- nvinfo : EIATTR_EXIT_INSTR_OFFSETS
	.align		4
        /*0018*/ 	.byte	0x04, 0x1c
        /*001a*/ 	.short	(.L_21 - .L_20)


	//   ....[0]....
.L_20:
        /*001c*/ 	.word	0x00000010


	//----- nvinfo : EIATTR_SW_WAR
	.align		4
.L_21:
        /*0020*/ 	.byte	0x04, 0x36
        /*0022*/ 	.short	(.L_23 - .L_22)
.L_22:
        /*0024*/ 	.word	0x00000008
.L_23:


//--------------------- .nv.info._Z10kernelfuncIiEvv --------------------------
	.section	.nv.info._Z10kernelfuncIiEvv,"",@"SHT_CUDA_INFO"
	.sectionflags	@""
	.align	4


	//----- nvinfo : EIATTR_CUDA_API_VERSION
	.align		4
        /*0000*/ 	.byte	0x04, 0x37
        /*0002*/ 	.short	(.L_25 - .L_24)
.L_24:
        /*0004*/ 	.word	0x00000082


	//----- nvinfo : EIATTR_SPARSE_MMA_MASK
	.align		4
.L_25:
        /*0008*/ 	.byte	0x03, 0x50
        /*000a*/ 	.short	0x0000


	//----- nvinfo : EIATTR_MAXREG_COUNT
	.align		4
        /*000c*/ 	.byte	0x03, 0x1b
        /*000e*/ 	.short	0x00ff


	//----- nvinfo : EIATTR_MERCURY_ISA_VERSION
	.align		4
        /*0010*/ 	.byte	0x03, 0x5f
        /*0012*/ 	.short	0x0101


	//----- nvinfo : EIATTR_VRC_CTA_INIT_COUNT
	.align		4
        /*0014*/ 	.byte	0x02, 0x4a
	.zero		1
	.zero		1


	//----- nvinfo : EIATTR_EXIT_INSTR_OFFSETS
	.align		4
        /*0018*/ 	.byte	0x04, 0x1c
        /*001a*/ 	.short	(.L_27 - .L_26)


	//   ....[0]....
.L_26:
        /*001c*/ 	.word	0x00000010


	//----- nvinfo : EIATTR_SW_WAR
	.align		4
.L_27:
        /*0020*/ 	.byte	0x04, 0x36
        /*0022*/ 	.short	(.L_29 - .L_28)
.L_28:
        /*0024*/ 	.word	0x00000008
.L_29:


//--------------------- .nv.info.ckernel          --------------------------
	.section	.nv.info.ckernel,"",@"SHT_CUDA_INFO"
	.sectionflags	@""
	.align	4


	//----- nvinfo : EIATTR_CUDA_API_VERSION
	.align		4
        /*0000*/ 	.byte	0x04, 0x37
        /*0002*/ 	.short	(.L_31 - .L_30)
.L_30:
        /*0004*/ 	.word	0x00000082


	//----- nvinfo : EIATTR_SPARSE_MMA_MASK
	.align		4
.L_31:
        /*0008*/ 	.byte	0x03, 0x50
        /*000a*/ 	.short	0x0000


	//----- nvinfo : EIATTR_MAXREG_COUNT
	.align		4
        /*000c*/ 	.byte	0x03, 0x1b
        /*000e*/ 	.short	0x00ff


	//----- nvinfo : EIATTR_MERCURY_ISA_VERSION
	.align		4
        /*0010*/ 	.byte	0x03, 0x5f
        /*0012*/ 	.short	0x0101


	//----- nvinfo : EIATTR_VRC_CTA_INIT_COUNT
	.align		4
        /*0014*/ 	.byte	0x02, 0x4a
	.zero		1
	.zero		1


	//----- nvinfo : EIATTR_EXIT_INSTR_OFFSETS
	.align		4
        /*0018*/ 	.byte	0x04, 0x1c
        /*001a*/ 	.short	(.L_33 - .L_32)


	//   ....[0]....
.L_32:
        /*001c*/ 	.word	0x00000010


	//----- nvinfo : EIATTR_SW_WAR
	.align		4
.L_33:
        /*0020*/ 	.byte	0x04, 0x36
        /*0022*/ 	.short	(.L_35 - .L_34)
.L_34:
        /*0024*/ 	.word	0x00000008
.L_35:


//--------------------- .nv.callgraph             --------------------------
	.section	.nv.callgraph,"",@"SHT_CUDA_CALLGRAPH"
	.align	4
	.sectionentsize	8
	.align		4
        /*0000*/ 	.word	0x00000000
	.align		4
        /*0004*/ 	.word	0xffffffff
	.align		4
        /*0008*/ 	.word	0x00000000
	.align		4
        /*000c*/ 	.word	0xfffffffe
	.align		4
        /*0010*/ 	.word	0x00000000
	.align		4
        /*0014*/ 	.word	0xfffffffd
	.align		4
        /*0018*/ 	.word	0x00000000
	.align		4
        /*001c*/ 	.word	0xfffffffc


//--------------------- .text._ZN2ns8nskernelEv   --------------------------
	.section	.text._ZN2ns8nskernelEv,"ax",@progbits
	.align	128
        .global         _ZN2ns8nskernelEv
        .type           _ZN2ns8nskernelEv,@function
        .size           _ZN2ns8nskernelEv,(.L_x_3 - _ZN2ns8nskernelEv)
        .other          _ZN2ns8nskernelEv,@"STO_CUDA_ENTRY STV_DEFAULT"
_ZN2ns8nskernelEv:
.text._ZN2ns8nskernelEv:
[----:B------:R-:W-:Y:S01]  /*0000*/  LDC R1, c[0x0][0x37c] ;  /* 0x0000df00ff017b82 */ /* 0x000fe20000000800 */
[----:B------:R-:W-:Y:S05]  /*0010*/  EXIT ;  /* 0x000000000000794d */ /* 0x000fea0003800000 */
.L_x_0:
[----:B------:R-:W-:-:S00]  /*0020*/  BRA `(.L_x_0) ;  /* 0xfffffffc00fc7947 */ /* 0x000fc0000383ffff */
[----:B------:R-:W-:-:S00]  /*0030*/  NOP ;  /* 0x0000000000007918 */ /* 0x000fc00000000000 */
        /* <DEDUP_REMOVED lines=12> */
.L_x_3:


//--------------------- .text._Z10kernelfuncIiEvv --------------------------
	.section	.text._Z10kernelfuncIiEvv,"ax",@progbits
	.align	128
        .global         _Z10kernelfuncIiEvv
        .type           _Z10kernelfuncIiEvv,@function
        .size           _Z10kernelfuncIiEvv,(.L_x_4 - _Z10kernelfuncIiEvv)
        .other          _Z10kernelfuncIiEvv,@"STO_CUDA_ENTRY STV_DEFAULT"
_Z10kernelfuncIiEvv:
.text._Z10kernelfuncIiEvv:
[----:B------:R-:W-:Y:S01]  /*0000*/  LDC R1, c[0x0][0x37c] ;  /* 0x0000df00ff017b82 */ /* 0x000fe20000000800 */
[----:B------:R-:W-:Y:S05]  /*0010*/  EXIT ;  /* 0x000000000000794d */ /* 0x000fea0003800000 */
.L_x_1:
        /* <DEDUP_REMOVED lines=14> */
.L_x_4:


//--------------------- .text.ckernel             --------------------------
	.section	.text.ckernel,"ax",@progbits
	.align	128
        .global         ckernel
        .type           ckernel,@function
        .size           ckernel,(.L_x_5 - ckernel)
        .other          ckernel,@"STO_CUDA_ENTRY STV_DEFAULT"
ckernel:
.text.ckernel:
[----:B------:R-:W-:Y:S01]  /*0000*/  LDC R1, c[0x0][0x37c] ;  /* 0x0000df00ff017b82 */ /* 0x000fe20000000800 */
[----:B------:R-:W-:Y:S05]  /*0010*/  EXIT ;  /* 0x000000000000794d */ /* 0x000fea0003800000 */
.L_x_2:
        /* <DEDUP_REMOVED lines=14> */
.L_x_5:


//--------------------- .nv.shared.reserved.0     --------------------------
	.section	.nv.shared.reserved.0,"aw",@nobits
	.weak		__nv_reservedSMEM_offset_0_alias
	.size		__nv_reservedSMEM_offset_0_alias, 0, 64
	.other		__nv_reservedSMEM_offset_0_alias,@"STO_CUDA_RESERVED_SHARED STV_DEFAULT"
__nv_reservedSMEM_offset_0_alias:
	.zero		0
	.zero		64


//--------------------- .nv.constant0._ZN2ns8nskernelEv --------------------------
	.section	.nv.constant0._ZN2ns8nskernelEv,"a",@progbits
	.sectionflags	@""
	.align	4
.nv.constant0._ZN2ns8nskernelEv:
	.zero		896


//--------------------- .nv.constant0._Z10kernelfuncIiEvv --------------------------
	.section	.nv.constant0._Z10kernelfuncIiEvv,"a",@progbits
	.sectionflags	@""
	.align	4
.nv.constant0._Z10kernelfuncIiEvv:
	.zero		896


//--------------------- .nv.constant0.ckernel     --------------------------
	.section	.nv.constant0.ckernel,"a",@progbits
	.sectionflags	@""
	.align	4
.nv.constant0.ckernel:
	.zero		896


//--------------------- SYMBOLS --------------------------

	.type		.nv.reservedSmem.offset0,@object
	.size		.nv.reservedSmem.offset0,0x4
